	.headerflags	@"EF_CUDA_TEXMODE_UNIFIED EF_CUDA_64BIT_ADDRESS EF_CUDA_ACCELERATORS EF_CUDA_SM90 EF_CUDA_VIRTUAL_SM(EF_CUDA_SM90)"
	.elftype	@"ET_EXEC"


//--------------------- .nv.info                  --------------------------
	.section	.nv.info,"",@"SHT_CUDA_INFO"
	.align	4


	//----- nvinfo : EIATTR_REGCOUNT
	.align		4
        /*0000*/ 	.byte	0x04, 0x2f
        /*0002*/ 	.short	(.L_3 - .L_2)
	.align		4
.L_2:
        /*0004*/ 	.word	index@(triton_poi_fused__native_batch_norm_legit_no_training_7)
        /*0008*/ 	.word	0x00000020


	//----- nvinfo : EIATTR_MIN_STACK_SIZE
	.align		4
.L_3:
        /*000c*/ 	.byte	0x04, 0x12
        /*000e*/ 	.short	(.L_5 - .L_4)
	.align		4
.L_4:
        /*0010*/ 	.word	index@(triton_poi_fused__native_batch_norm_legit_no_training_7)
        /*0014*/ 	.word	0x00000000


	//----- nvinfo : EIATTR_FRAME_SIZE
	.align		4
.L_5:
        /*0018*/ 	.byte	0x04, 0x11
        /*001a*/ 	.short	(.L_7 - .L_6)
	.align		4
.L_6:
        /*001c*/ 	.word	index@(triton_poi_fused__native_batch_norm_legit_no_training_7)
        /*0020*/ 	.word	0x00000000


	//----- nvinfo : EIATTR_MIN_STACK_SIZE
	.align		4
.L_7:
        /*0024*/ 	.byte	0x04, 0x12
        /*0026*/ 	.short	(.L_9 - .L_8)
	.align		4
.L_8:
        /*0028*/ 	.word	index@(triton_poi_fused__native_batch_norm_legit_no_training_7)
        /*002c*/ 	.word	0x00000000
.L_9:


//--------------------- .nv.info.triton_poi_fused__native_batch_norm_legit_no_training_7 --------------------------
	.section	.nv.info.triton_poi_fused__native_batch_norm_legit_no_training_7,"",@"SHT_CUDA_INFO"
	.sectionflags	@""
	.align	4


	//----- nvinfo : EIATTR_CUDA_API_VERSION
	.align		4
        /*0000*/ 	.byte	0x04, 0x37
        /*0002*/ 	.short	(.L_11 - .L_10)
.L_10:
        /*0004*/ 	.word	0x0000007c


	//----- nvinfo : EIATTR_KPARAM_INFO
	.align		4
.L_11:
        /*0008*/ 	.byte	0x04, 0x17
        /*000a*/ 	.short	(.L_13 - .L_12)
.L_12:
        /*000c*/ 	.word	0x00000000
        /*0010*/ 	.short	0x0006
        /*0012*/ 	.short	0x0030
        /*0014*/ 	.byte	0x00, 0xf0, 0x11, 0x00


	//----- nvinfo : EIATTR_KPARAM_INFO
	.align		4
.L_13:
        /*0018*/ 	.byte	0x04, 0x17
        /*001a*/ 	.short	(.L_15 - .L_14)
.L_14:
        /*001c*/ 	.word	0x00000000
        /*0020*/ 	.short	0x0005
        /*0022*/ 	.short	0x0028
        /*0024*/ 	.byte	0x00, 0xf4, 0x21, 0x00


	//----- nvinfo : EIATTR_KPARAM_INFO
	.align		4
.L_15:
        /*0028*/ 	.byte	0x04, 0x17
        /*002a*/ 	.short	(.L_17 - .L_16)
.L_16:
        /*002c*/ 	.word	0x00000000
        /*0030*/ 	.short	0x0004
        /*0032*/ 	.short	0x0020
        /*0034*/ 	.byte	0x00, 0xf4, 0x21, 0x00


	//----- nvinfo : EIATTR_KPARAM_INFO
	.align		4
.L_17:
        /*0038*/ 	.byte	0x04, 0x17
        /*003a*/ 	.short	(.L_19 - .L_18)
.L_18:
        /*003c*/ 	.word	0x00000000
        /*0040*/ 	.short	0x0003
        /*0042*/ 	.short	0x0018
        /*0044*/ 	.byte	0x00, 0xf4, 0x21, 0x00


	//----- nvinfo : EIATTR_KPARAM_INFO
	.align		4
.L_19:
        /*0048*/ 	.byte	0x04, 0x17
        /*004a*/ 	.short	(.L_21 - .L_20)
.L_20:
        /*004c*/ 	.word	0x00000000
        /*0050*/ 	.short	0x0002
        /*0052*/ 	.short	0x0010
        /*0054*/ 	.byte	0x00, 0xf4, 0x21, 0x00


	//----- nvinfo : EIATTR_KPARAM_INFO
	.align		4
.L_21:
        /*0058*/ 	.byte	0x04, 0x17
        /*005a*/ 	.short	(.L_23 - .L_22)
.L_22:
        /*005c*/ 	.word	0x00000000
        /*0060*/ 	.short	0x0001
        /*0062*/ 	.short	0x0008
        /*0064*/ 	.byte	0x00, 0xf4, 0x21, 0x00


	//----- nvinfo : EIATTR_KPARAM_INFO
	.align		4
.L_23:
        /*0068*/ 	.byte	0x04, 0x17
        /*006a*/ 	.short	(.L_25 - .L_24)
.L_24:
        /*006c*/ 	.word	0x00000000
        /*0070*/ 	.short	0x0000
        /*0072*/ 	.short	0x0000
        /*0074*/ 	.byte	0x00, 0xf4, 0x21, 0x00


	//----- nvinfo : EIATTR_SPARSE_MMA_MASK
	.align		4
.L_25:
        /*0078*/ 	.byte	0x03, 0x50
        /*007a*/ 	.short	0x0000


	//----- nvinfo : EIATTR_MAXREG_COUNT
	.align		4
        /*007c*/ 	.byte	0x03, 0x1b
        /*007e*/ 	.short	0x00ff


	//----- nvinfo : EIATTR_EXIT_INSTR_OFFSETS
	.align		4
        /*0080*/ 	.byte	0x04, 0x1c
        /*0082*/ 	.short	(.L_27 - .L_26)


	//   ....[0]....
.L_26:
        /*0084*/ 	.word	0x00000610


	//----- nvinfo : EIATTR_REQNTID
	.align		4
.L_27:
        /*0088*/ 	.byte	0x04, 0x10
        /*008a*/ 	.short	(.L_29 - .L_28)
.L_28:
        /*008c*/ 	.word	0x00000080
        /*0090*/ 	.word	0x00000001
        /*0094*/ 	.word	0x00000001


	//----- nvinfo : EIATTR_CBANK_PARAM_SIZE
	.align		4
.L_29:
        /*0098*/ 	.byte	0x03, 0x19
        /*009a*/ 	.short	0x0034


	//----- nvinfo : EIATTR_PARAM_CBANK
	.align		4
        /*009c*/ 	.byte	0x04, 0x0a
        /*009e*/ 	.short	(.L_31 - .L_30)
	.align		4
.L_30:
        /*00a0*/ 	.word	index@(.nv.constant0.triton_poi_fused__native_batch_norm_legit_no_training_7)
        /*00a4*/ 	.short	0x0210
        /*00a6*/ 	.short	0x0034


	//----- nvinfo : EIATTR_SW_WAR
	.align		4
.L_31:
        /*00a8*/ 	.byte	0x04, 0x36
        /*00aa*/ 	.short	(.L_33 - .L_32)
.L_32:
        /*00ac*/ 	.word	0x00000008
.L_33:


//--------------------- .nv.callgraph             --------------------------
	.section	.nv.callgraph,"",@"SHT_CUDA_CALLGRAPH"
	.align	4
	.sectionentsize	8
	.align		4
        /*0000*/ 	.word	0x00000000
	.align		4
        /*0004*/ 	.word	0xffffffff
	.align		4
        /*0008*/ 	.word	0x00000000
	.align		4
        /*000c*/ 	.word	0xfffffffe
	.align		4
        /*0010*/ 	.word	0x00000000
	.align		4
        /*0014*/ 	.word	0xfffffffd
	.align		4
        /*0018*/ 	.word	0x00000000
	.align		4
        /*001c*/ 	.word	0xfffffffc


//--------------------- .nv.constant4             --------------------------
	.section	.nv.constant4,"a",@progbits
	.align	8
	.align		8
.nv.constant4:
        /*0000*/ 	.dword	_$_str
	.align		8
        /*0008*/ 	.dword	_$_str_$_2


//--------------------- .text.triton_poi_fused__native_batch_norm_legit_no_training_7 --------------------------
	.section	.text.triton_poi_fused__native_batch_norm_legit_no_training_7,"ax",@progbits
	.align	128
        .global         triton_poi_fused__native_batch_norm_legit_no_training_7
        .type           triton_poi_fused__native_batch_norm_legit_no_training_7,@function
        .size           triton_poi_fused__native_batch_norm_legit_no_training_7,(.L_x_1 - triton_poi_fused__native_batch_norm_legit_no_training_7)
        .other          triton_poi_fused__native_batch_norm_legit_no_training_7,@"STO_CUDA_ENTRY STV_DEFAULT"
triton_poi_fused__native_batch_norm_legit_no_training_7:
.text.triton_poi_fused__native_batch_norm_legit_no_training_7:
[----:B------:R-:W-:Y:S01]  /*0000*/  LDC R1, c[0x0][0x28] ;  /* 0x00000a00ff017b82 */ /* 0x000fe20000000800 */
[----:B------:R-:W1:Y:S07]  /*0010*/  S2R R0, SR_TID.X ;  /* 0x0000000000007919 */ /* 0x000e6e0000002100 */
[----:B------:R-:W2:Y:S01]  /*0020*/  LDC.64 R8, c[0x0][0x220] ;  /* 0x00008800ff087b82 */ /* 0x000ea20000000a00 */
[----:B------:R-:W-:Y:S01]  /*0030*/  ULDC.64 UR4, c[0x0][0x208] ;  /* 0x0000820000047ab9 */ /* 0x000fe20000000a00 */
[----:B------:R-:W3:Y:S06]  /*0040*/  S2R R5, SR_CTAID.X ;  /* 0x0000000000057919 */ /* 0x000eec0000002500 */
[----:B------:R-:W4:Y:S08]  /*0050*/  LDC.64 R16, c[0x0][0x218] ;  /* 0x00008600ff107b82 */ /* 0x000f300000000a00 */
[----:B------:R-:W5:Y:S08]  /*0060*/  LDC.64 R22, c[0x0][0x210] ;  /* 0x00008400ff167b82 */ /* 0x000f700000000a00 */
[----:B------:R-:W5:Y:S01]  /*0070*/  LDC.64 R20, c[0x0][0x228] ;  /* 0x00008a00ff147b82 */ /* 0x000f620000000a00 */
[----:B-1----:R-:W-:-:S07]  /*0080*/  SHF.L.U32 R0, R0, 0x2, RZ ;  /* 0x0000000200007819 */ /* 0x002fce00000006ff */
[----:B------:R-:W1:Y:S01]  /*0090*/  LDC.64 R24, c[0x0][0x230] ;  /* 0x00008c00ff187b82 */ /* 0x000e620000000a00 */
[----:B---3--:R-:W-:Y:S02]  /*00a0*/  SHF.R.S32.HI R3, RZ, 0x15, R5 ;  /* 0x00000015ff037819 */ /* 0x008fe40000011405 */
[----:B------:R-:W-:Y:S02]  /*00b0*/  LOP3.LUT R0, R0, 0x1fc, RZ, 0xc0, !PT ;  /* 0x000001fc00007812 */ /* 0x000fe400078ec0ff */
[----:B------:R-:W-:Y:S02]  /*00c0*/  SGXT R3, R3, 0x1 ;  /* 0x000000010303781a */ /* 0x000fe40000000200 */
[----:B------:R-:W-:-:S04]  /*00d0*/  LEA R0, R5, R0, 0xa ;  /* 0x0000000005007211 */ /* 0x000fc800078e50ff */
[----:B------:R-:W-:-:S04]  /*00e0*/  LEA.HI R3, R3, R0, RZ, 0x7 ;  /* 0x0000000003037211 */ /* 0x000fc800078f38ff */
[----:B------:R-:W-:-:S04]  /*00f0*/  LOP3.LUT R3, R3, 0xffffff80, RZ, 0xc0, !PT ;  /* 0xffffff8003037812 */ /* 0x000fc800078ec0ff */
[----:B------:R-:W-:-:S05]  /*0100*/  IADD3 R3, R0, -R3, RZ ;  /* 0x8000000300037210 */ /* 0x000fca0007ffe0ff */
[----:B--2---:R-:W-:-:S05]  /*0110*/  IMAD.WIDE R8, R3, 0x4, R8 ;  /* 0x0000000403087825 */ /* 0x004fca00078e0208 */
[----:B------:R-:W2:Y:S01]  /*0120*/  LDG.E.EL.128 R4, desc[UR4][R8.64] ;  /* 0x0000000408047981 */ /* 0x000ea2000c2e1d00 */
[----:B------:R-:W-:Y:S01]  /*0130*/  HFMA2.MMA R2, -RZ, RZ, 1.625, 0 ;  /* 0x3e800000ff027435 */ /* 0x000fe200000001ff */
[----:B----4-:R-:W-:-:S04]  /*0140*/  IMAD.WIDE R16, R3, 0x4, R16 ;  /* 0x0000000403107825 */ /* 0x010fc800078e0210 */
[----:B-----5:R-:W-:Y:S02]  /*0150*/  IMAD.WIDE R22, R0, 0x4, R22 ;  /* 0x0000000400167825 */ /* 0x020fe400078e0216 */
[----:B------:R-:W3:Y:S04]  /*0160*/  LDG.E.EL.128 R16, desc[UR4][R16.64] ;  /* 0x0000000410107981 */ /* 0x000ee8000c2e1d00 */
[----:B------:R-:W3:Y:S04]  /*0170*/  LDG.E.128 R8, desc[UR4][R22.64+0x800] ;  /* 0x0008000416087981 */ /* 0x000ee8000c1e1d00 */
[----:B------:R4:W5:Y:S01]  /*0180*/  LDG.E.128 R12, desc[UR4][R22.64] ;  /* 0x00000004160c7981 */ /* 0x000962000c1e1d00 */
[----:B0-----:R-:W-:-:S04]  /*0190*/  IMAD.WIDE R20, R3, 0x4, R20 ;  /* 0x0000000403147825 */ /* 0x001fc800078e0214 */
[----:B-1----:R-:W-:-:S06]  /*01a0*/  IMAD.WIDE R24, R3, 0x4, R24 ;  /* 0x0000000403187825 */ /* 0x002fcc00078e0218 */
[----:B------:R-:W3:Y:S01]  /*01b0*/  LDG.E.EL.128 R24, desc[UR4][R24.64] ;  /* 0x0000000418187981 */ /* 0x000ee2000c2e1d00 */
[----:B--2---:R-:W-:Y:S01]  /*01c0*/  FADD R5, R5, 9.9999997473787516356e-06 ;  /* 0x3727c5ac05057421 */ /* 0x004fe20000000000 */
[----:B------:R-:W-:Y:S01]  /*01d0*/  FADD R6, R6, 9.9999997473787516356e-06 ;  /* 0x3727c5ac06067421 */ /* 0x000fe20000000000 */
[----:B------:R-:W-:-:S04]  /*01e0*/  FADD R4, R4, 9.9999997473787516356e-06 ;  /* 0x3727c5ac04047421 */ /* 0x000fc80000000000 */
[----:B------:R-:W0:Y:S08]  /*01f0*/  MUFU.SQRT R5, R5 ;  /* 0x0000000500057308 */ /* 0x000e300000002000 */
[----:B------:R-:W1:Y:S01]  /*0200*/  MUFU.SQRT R6, R6 ;  /* 0x0000000600067308 */ /* 0x000e620000002000 */
[----:B0-----:R-:W-:-:S07]  /*0210*/  FSETP.GT.AND P1, PT, R5, 8.50705917302346158658e+37, PT ;  /* 0x7e8000000500780b */ /* 0x001fce0003f24000 */
[----:B------:R-:W0:Y:S01]  /*0220*/  MUFU.SQRT R4, R4 ;  /* 0x0000000400047308 */ /* 0x000e220000002000 */
[C---:B------:R-:W-:Y:S02]  /*0230*/  FSETP.GEU.AND P4, PT, R5.reuse, 1.175494350822287508e-38, PT ;  /* 0x008000000500780b */ /* 0x040fe40003f8e000 */
[C---:B-1----:R-:W-:Y:S02]  /*0240*/  FSETP.GT.AND P2, PT, R6.reuse, 8.50705917302346158658e+37, PT ;  /* 0x7e8000000600780b */ /* 0x042fe40003f44000 */
[----:B------:R-:W-:Y:S01]  /*0250*/  FSETP.GEU.AND P5, PT, R6, 1.175494350822287508e-38, PT ;  /* 0x008000000600780b */ /* 0x000fe20003fae000 */
[----:B------:R-:W-:Y:S01]  /*0260*/  @P1 FMUL R5, R5, 0.25 ;  /* 0x3e80000005051820 */ /* 0x000fe20000400000 */
[----:B----4-:R-:W-:Y:S02]  /*0270*/  FSEL R22, R2, 1, P1 ;  /* 0x3f80000002167808 */ /* 0x010fe40000800000 */
[----:B0-----:R-:W-:-:S05]  /*0280*/  FSETP.GT.AND P0, PT, R4, 8.50705917302346158658e+37, PT ;  /* 0x7e8000000400780b */ /* 0x001fca0003f04000 */
[----:B------:R-:W-:Y:S01]  /*0290*/  @!P4 FMUL R5, R5, 16777216 ;  /* 0x4b8000000505c820 */ /* 0x000fe20000400000 */
[----:B------:R-:W-:Y:S01]  /*02a0*/  FSETP.GEU.AND P3, PT, R4, 1.175494350822287508e-38, PT ;  /* 0x008000000400780b */ /* 0x000fe20003f6e000 */
[----:B------:R-:W-:-:S04]  /*02b0*/  @P2 FMUL R6, R6, 0.25 ;  /* 0x3e80000006062820 */ /* 0x000fc80000400000 */
[----:B------:R-:W-:Y:S01]  /*02c0*/  @!P5 FMUL R6, R6, 16777216 ;  /* 0x4b8000000606d820 */ /* 0x000fe20000400000 */
[----:B------:R-:W0:Y:S01]  /*02d0*/  MUFU.RCP R5, R5 ;  /* 0x0000000500057308 */ /* 0x000e220000001000 */
[----:B------:R-:W-:Y:S01]  /*02e0*/  FSEL R23, R2, 1, P2 ;  /* 0x3f80000002177808 */ /* 0x000fe20001000000 */
[----:B------:R-:W-:Y:S01]  /*02f0*/  @!P4 FMUL R22, R22, 16777216 ;  /* 0x4b8000001616c820 */ /* 0x000fe20000400000 */
[----:B------:R-:W-:-:S05]  /*0300*/  @P0 FMUL R4, R4, 0.25 ;  /* 0x3e80000004040820 */ /* 0x000fca0000400000 */
[----:B------:R-:W1:Y:S01]  /*0310*/  MUFU.RCP R6, R6 ;  /* 0x0000000600067308 */ /* 0x000e620000001000 */
[----:B------:R-:W-:Y:S01]  /*0320*/  @!P5 FMUL R23, R23, 16777216 ;  /* 0x4b8000001717d820 */ /* 0x000fe20000400000 */
[----:B------:R-:W-:Y:S01]  /*0330*/  @!P3 FMUL R4, R4, 16777216 ;  /* 0x4b8000000404b820 */ /* 0x000fe20000400000 */
[----:B0-----:R-:W-:-:S05]  /*0340*/  FMUL R5, R5, R22 ;  /* 0x0000001605057220 */ /* 0x001fca0000400000 */
[----:B------:R-:W0:Y:S01]  /*0350*/  MUFU.RCP R4, R4 ;  /* 0x0000000400047308 */ /* 0x000e220000001000 */
[----:B-1----:R-:W-:Y:S02]  /*0360*/  FMUL R6, R6, R23 ;  /* 0x0000001706067220 */ /* 0x002fe40000400000 */
[----:B------:R-:W2:Y:S01]  /*0370*/  LDG.E.EL.128 R20, desc[UR4][R20.64] ;  /* 0x0000000414147981 */ /* 0x000ea2000c2e1d00 */
[----:B------:R-:W-:-:S05]  /*0380*/  FSEL R3, R2, 1, P0 ;  /* 0x3f80000002037808 */ /* 0x000fca0000000000 */
[----:B------:R-:W-:-:S04]  /*0390*/  @!P3 FMUL R3, R3, 16777216 ;  /* 0x4b8000000303b820 */ /* 0x000fc80000400000 */
[----:B0-----:R-:W-:Y:S01]  /*03a0*/  FMUL R4, R4, R3 ;  /* 0x0000000304047220 */ /* 0x001fe20000400000 */
[----:B------:R-:W-:-:S04]  /*03b0*/  FADD R3, R7, 9.9999997473787516356e-06 ;  /* 0x3727c5ac07037421 */ /* 0x000fc80000000000 */
[----:B------:R-:W0:Y:S02]  /*03c0*/  MUFU.SQRT R29, R3 ;  /* 0x00000003001d7308 */ /* 0x000e240000002000 */
[C---:B0-----:R-:W-:Y:S02]  /*03d0*/  FSETP.GT.AND P0, PT, R29.reuse, 8.50705917302346158658e+37, PT ;  /* 0x7e8000001d00780b */ /* 0x041fe40003f04000 */
[----:B------:R-:W-:-:S11]  /*03e0*/  FSETP.GEU.AND P1, PT, R29, 1.175494350822287508e-38, PT ;  /* 0x008000001d00780b */ /* 0x000fd60003f2e000 */
[----:B------:R-:W-:-:S04]  /*03f0*/  @P0 FMUL R29, R29, 0.25 ;  /* 0x3e8000001d1d0820 */ /* 0x000fc80000400000 */
[----:B------:R-:W-:-:S04]  /*0400*/  @!P1 FMUL R29, R29, 16777216 ;  /* 0x4b8000001d1d9820 */ /* 0x000fc80000400000 */
[----:B------:R-:W0:Y:S01]  /*0410*/  MUFU.RCP R7, R29 ;  /* 0x0000001d00077308 */ /* 0x000e220000001000 */
[----:B------:R-:W-:-:S05]  /*0420*/  FSEL R2, R2, 1, P0 ;  /* 0x3f80000002027808 */ /* 0x000fca0000000000 */
[----:B------:R-:W-:-:S04]  /*0430*/  @!P1 FMUL R2, R2, 16777216 ;  /* 0x4b80000002029820 */ /* 0x000fc80000400000 */
[----:B0-----:R-:W-:Y:S02]  /*0440*/  FMUL R7, R7, R2 ;  /* 0x0000000207077220 */ /* 0x001fe40000400000 */
[----:B------:R-:W0:Y:S01]  /*0450*/  LDC.64 R2, c[0x0][0x238] ;  /* 0x00008e00ff027b82 */ /* 0x000e220000000a00 */
[--C-:B---3--:R-:W-:Y:S01]  /*0460*/  FADD R28, R11, -R19.reuse ;  /* 0x800000130b1c7221 */ /* 0x108fe20000000000 */
[----:B------:R-:W-:Y:S01]  /*0470*/  FADD R11, R10, -R18 ;  /* 0x800000120a0b7221 */ /* 0x000fe20000000000 */
[--C-:B------:R-:W-:Y:S01]  /*0480*/  FADD R10, R8, -R16.reuse ;  /* 0x80000010080a7221 */ /* 0x100fe20000000000 */
[----:B-----5:R-:W-:Y:S01]  /*0490*/  FADD R15, R15, -R19 ;  /* 0x800000130f0f7221 */ /* 0x020fe20000000000 */
[----:B------:R-:W-:Y:S01]  /*04a0*/  FADD R16, R12, -R16 ;  /* 0x800000100c107221 */ /* 0x000fe20000000000 */
[----:B------:R-:W-:Y:S01]  /*04b0*/  FADD R19, R14, -R18 ;  /* 0x800000120e137221 */ /* 0x000fe20000000000 */
[--C-:B------:R-:W-:Y:S01]  /*04c0*/  FADD R12, R13, -R17.reuse ;  /* 0x800000110d0c7221 */ /* 0x100fe20000000000 */
[----:B------:R-:W-:Y:S01]  /*04d0*/  FADD R8, R9, -R17 ;  /* 0x8000001109087221 */ /* 0x000fe20000000000 */
[-C--:B------:R-:W-:Y:S01]  /*04e0*/  FMUL R9, R10, R4.reuse ;  /* 0x000000040a097220 */ /* 0x080fe20000400000 */
[----:B------:R-:W-:Y:S01]  /*04f0*/  FMUL R13, R16, R4 ;  /* 0x00000004100d7220 */ /* 0x000fe20000400000 */
[----:B------:R-:W-:Y:S01]  /*0500*/  FMUL R12, R12, R5 ;  /* 0x000000050c0c7220 */ /* 0x000fe20000400000 */
[-C--:B------:R-:W-:Y:S01]  /*0510*/  FMUL R19, R19, R6.reuse ;  /* 0x0000000613137220 */ /* 0x080fe20000400000 */
[----:B------:R-:W-:Y:S01]  /*0520*/  FMUL R10, R15, R7 ;  /* 0x000000070f0a7220 */ /* 0x000fe20000400000 */
[----:B------:R-:W-:Y:S01]  /*0530*/  FMUL R8, R8, R5 ;  /* 0x0000000508087220 */ /* 0x000fe20000400000 */
[----:B------:R-:W-:Y:S01]  /*0540*/  FMUL R11, R11, R6 ;  /* 0x000000060b0b7220 */ /* 0x000fe20000400000 */
[----:B------:R-:W-:Y:S01]  /*0550*/  FMUL R28, R28, R7 ;  /* 0x000000071c1c7220 */ /* 0x000fe20000400000 */
[----:B0-----:R-:W-:-:S04]  /*0560*/  IMAD.WIDE R2, R0, 0x4, R2 ;  /* 0x0000000400027825 */ /* 0x001fc800078e0202 */
[----:B--2---:R-:W-:Y:S01]  /*0570*/  FFMA R4, R20, R13, R24 ;  /* 0x0000000d14047223 */ /* 0x004fe20000000018 */
[----:B------:R-:W-:Y:S01]  /*0580*/  FFMA R5, R21, R12, R25 ;  /* 0x0000000c15057223 */ /* 0x000fe20000000019 */
[----:B------:R-:W-:Y:S01]  /*0590*/  FFMA R6, R22, R19, R26 ;  /* 0x0000001316067223 */ /* 0x000fe2000000001a */
[----:B------:R-:W-:Y:S01]  /*05a0*/  FFMA R7, R23, R10, R27 ;  /* 0x0000000a17077223 */ /* 0x000fe2000000001b */
[----:B------:R-:W-:Y:S01]  /*05b0*/  FFMA R20, R20, R9, R24 ;  /* 0x0000000914147223 */ /* 0x000fe20000000018 */
[----:B------:R-:W-:Y:S01]  /*05c0*/  FFMA R21, R21, R8, R25 ;  /* 0x0000000815157223 */ /* 0x000fe20000000019 */
[----:B------:R-:W-:Y:S01]  /*05d0*/  FFMA R22, R22, R11, R26 ;  /* 0x0000000b16167223 */ /* 0x000fe2000000001a */
[----:B------:R-:W-:Y:S01]  /*05e0*/  FFMA R23, R23, R28, R27 ;  /* 0x0000001c17177223 */ /* 0x000fe2000000001b */
[----:B------:R-:W-:Y:S04]  /*05f0*/  STG.E.128 desc[UR4][R2.64], R4 ;  /* 0x0000000402007986 */ /* 0x000fe8000c101d04 */
[----:B------:R-:W-:Y:S01]  /*0600*/  STG.E.128 desc[UR4][R2.64+0x800], R20 ;  /* 0x0008001402007986 */ /* 0x000fe2000c101d04 */
[----:B------:R-:W-:Y:S05]  /*0610*/  EXIT ;  /* 0x000000000000794d */ /* 0x000fea0003800000 */
.L_x_0:
[----:B------:R-:W-:-:S00]  /*0620*/  BRA `(.L_x_0) ;  /* 0xfffffffc00fc7947 */ /* 0x000fc0000383ffff */
[----:B------:R-:W-:-:S00]  /*0630*/  NOP ;  /* 0x0000000000007918 */ /* 0x000fc00000000000 */
        /* <DEDUP_REMOVED lines=12> */
.L_x_1:


//--------------------- .nv.global.init           --------------------------
	.section	.nv.global.init,"aw",@progbits
.nv.global.init:
	.type		_$_str,@object
	.size		_$_str,(_$_str_$_2 - _$_str)
_$_str:
        /*0000*/ 	.byte	0x5f, 0x5f, 0x43, 0x55, 0x44, 0x41, 0x5f, 0x46, 0x54, 0x5a, 0x00
	.type		_$_str_$_2,@object
	.size		_$_str_$_2,(.L_1 - _$_str_$_2)
_$_str_$_2:
        /*000b*/ 	.byte	0x5f, 0x5f, 0x43, 0x55, 0x44, 0x41, 0x5f, 0x50, 0x52, 0x45, 0x43, 0x5f, 0x53, 0x51, 0x52, 0x54
        /*001b*/ 	.byte	0x00
.L_1:


//--------------------- .nv.constant0.triton_poi_fused__native_batch_norm_legit_no_training_7 --------------------------
	.section	.nv.constant0.triton_poi_fused__native_batch_norm_legit_no_training_7,"a",@progbits
	.sectionflags	@""
	.align	4
.nv.constant0.triton_poi_fused__native_batch_norm_legit_no_training_7:
	.zero		580
